//
// Generated by NVIDIA NVVM Compiler
//
// Compiler Build ID: CL-36424714
// Cuda compilation tools, release 13.0, V13.0.88
// Based on NVVM 20.0.0
//

.version 9.0
.target sm_100
.address_size 64

	// .globl	_Z7addNumsPiS_S_i

.visible .entry _Z7addNumsPiS_S_i(
	.param .u64 .ptr .align 1 _Z7addNumsPiS_S_i_param_0,
	.param .u64 .ptr .align 1 _Z7addNumsPiS_S_i_param_1,
	.param .u64 .ptr .align 1 _Z7addNumsPiS_S_i_param_2,
	.param .u32 _Z7addNumsPiS_S_i_param_3
)
{
	.reg .pred 	%p<10>;
	.reg .b32 	%r<110>;
	.reg .b64 	%rd<40>;

	ld.param.u64 	%rd22, [_Z7addNumsPiS_S_i_param_0];
	ld.param.u64 	%rd23, [_Z7addNumsPiS_S_i_param_1];
	ld.param.u64 	%rd24, [_Z7addNumsPiS_S_i_param_2];
	ld.param.u32 	%r16, [_Z7addNumsPiS_S_i_param_3];
	cvta.to.global.u64 	%rd1, %rd22;
	cvta.to.global.u64 	%rd2, %rd24;
	cvta.to.global.u64 	%rd3, %rd23;
	setp.lt.s32 	%p1, %r16, 1;
	@%p1 bra 	$L__BB0_13;
	and.b32  	%r1, %r16, 15;
	setp.lt.u32 	%p2, %r16, 16;
	mov.b32 	%r107, 0;
	@%p2 bra 	$L__BB0_4;
	and.b32  	%r107, %r16, 2147483632;
	neg.s32 	%r105, %r107;
	add.s64 	%rd36, %rd3, 32;
	add.s64 	%rd35, %rd2, 32;
	add.s64 	%rd34, %rd1, 32;
$L__BB0_3:
	.pragma "nounroll";
	ld.global.u32 	%r18, [%rd36+-32];
	ld.global.u32 	%r19, [%rd35+-32];
	add.s32 	%r20, %r19, %r18;
	st.global.u32 	[%rd34+-32], %r20;
	ld.global.u32 	%r21, [%rd36+-28];
	ld.global.u32 	%r22, [%rd35+-28];
	add.s32 	%r23, %r22, %r21;
	st.global.u32 	[%rd34+-28], %r23;
	ld.global.u32 	%r24, [%rd36+-24];
	ld.global.u32 	%r25, [%rd35+-24];
	add.s32 	%r26, %r25, %r24;
	st.global.u32 	[%rd34+-24], %r26;
	ld.global.u32 	%r27, [%rd36+-20];
	ld.global.u32 	%r28, [%rd35+-20];
	add.s32 	%r29, %r28, %r27;
	st.global.u32 	[%rd34+-20], %r29;
	ld.global.u32 	%r30, [%rd36+-16];
	ld.global.u32 	%r31, [%rd35+-16];
	add.s32 	%r32, %r31, %r30;
	st.global.u32 	[%rd34+-16], %r32;
	ld.global.u32 	%r33, [%rd36+-12];
	ld.global.u32 	%r34, [%rd35+-12];
	add.s32 	%r35, %r34, %r33;
	st.global.u32 	[%rd34+-12], %r35;
	ld.global.u32 	%r36, [%rd36+-8];
	ld.global.u32 	%r37, [%rd35+-8];
	add.s32 	%r38, %r37, %r36;
	st.global.u32 	[%rd34+-8], %r38;
	ld.global.u32 	%r39, [%rd36+-4];
	ld.global.u32 	%r40, [%rd35+-4];
	add.s32 	%r41, %r40, %r39;
	st.global.u32 	[%rd34+-4], %r41;
	ld.global.u32 	%r42, [%rd36];
	ld.global.u32 	%r43, [%rd35];
	add.s32 	%r44, %r43, %r42;
	st.global.u32 	[%rd34], %r44;
	ld.global.u32 	%r45, [%rd36+4];
	ld.global.u32 	%r46, [%rd35+4];
	add.s32 	%r47, %r46, %r45;
	st.global.u32 	[%rd34+4], %r47;
	ld.global.u32 	%r48, [%rd36+8];
	ld.global.u32 	%r49, [%rd35+8];
	add.s32 	%r50, %r49, %r48;
	st.global.u32 	[%rd34+8], %r50;
	ld.global.u32 	%r51, [%rd36+12];
	ld.global.u32 	%r52, [%rd35+12];
	add.s32 	%r53, %r52, %r51;
	st.global.u32 	[%rd34+12], %r53;
	ld.global.u32 	%r54, [%rd36+16];
	ld.global.u32 	%r55, [%rd35+16];
	add.s32 	%r56, %r55, %r54;
	st.global.u32 	[%rd34+16], %r56;
	ld.global.u32 	%r57, [%rd36+20];
	ld.global.u32 	%r58, [%rd35+20];
	add.s32 	%r59, %r58, %r57;
	st.global.u32 	[%rd34+20], %r59;
	ld.global.u32 	%r60, [%rd36+24];
	ld.global.u32 	%r61, [%rd35+24];
	add.s32 	%r62, %r61, %r60;
	st.global.u32 	[%rd34+24], %r62;
	ld.global.u32 	%r63, [%rd36+28];
	ld.global.u32 	%r64, [%rd35+28];
	add.s32 	%r65, %r64, %r63;
	st.global.u32 	[%rd34+28], %r65;
	add.s32 	%r105, %r105, 16;
	add.s64 	%rd36, %rd36, 64;
	add.s64 	%rd35, %rd35, 64;
	add.s64 	%rd34, %rd34, 64;
	setp.ne.s32 	%p3, %r105, 0;
	@%p3 bra 	$L__BB0_3;
$L__BB0_4:
	setp.eq.s32 	%p4, %r1, 0;
	@%p4 bra 	$L__BB0_13;
	and.b32  	%r7, %r16, 7;
	setp.lt.u32 	%p5, %r1, 8;
	@%p5 bra 	$L__BB0_7;
	mul.wide.u32 	%rd25, %r107, 4;
	add.s64 	%rd26, %rd3, %rd25;
	ld.global.u32 	%r66, [%rd26];
	add.s64 	%rd27, %rd2, %rd25;
	ld.global.u32 	%r67, [%rd27];
	add.s32 	%r68, %r67, %r66;
	add.s64 	%rd28, %rd1, %rd25;
	st.global.u32 	[%rd28], %r68;
	ld.global.u32 	%r69, [%rd26+4];
	ld.global.u32 	%r70, [%rd27+4];
	add.s32 	%r71, %r70, %r69;
	st.global.u32 	[%rd28+4], %r71;
	ld.global.u32 	%r72, [%rd26+8];
	ld.global.u32 	%r73, [%rd27+8];
	add.s32 	%r74, %r73, %r72;
	st.global.u32 	[%rd28+8], %r74;
	ld.global.u32 	%r75, [%rd26+12];
	ld.global.u32 	%r76, [%rd27+12];
	add.s32 	%r77, %r76, %r75;
	st.global.u32 	[%rd28+12], %r77;
	ld.global.u32 	%r78, [%rd26+16];
	ld.global.u32 	%r79, [%rd27+16];
	add.s32 	%r80, %r79, %r78;
	st.global.u32 	[%rd28+16], %r80;
	ld.global.u32 	%r81, [%rd26+20];
	ld.global.u32 	%r82, [%rd27+20];
	add.s32 	%r83, %r82, %r81;
	st.global.u32 	[%rd28+20], %r83;
	ld.global.u32 	%r84, [%rd26+24];
	ld.global.u32 	%r85, [%rd27+24];
	add.s32 	%r86, %r85, %r84;
	st.global.u32 	[%rd28+24], %r86;
	ld.global.u32 	%r87, [%rd26+28];
	ld.global.u32 	%r88, [%rd27+28];
	add.s32 	%r89, %r88, %r87;
	st.global.u32 	[%rd28+28], %r89;
	add.s32 	%r107, %r107, 8;
$L__BB0_7:
	setp.eq.s32 	%p6, %r7, 0;
	@%p6 bra 	$L__BB0_13;
	and.b32  	%r10, %r16, 3;
	setp.lt.u32 	%p7, %r7, 4;
	@%p7 bra 	$L__BB0_10;
	mul.wide.u32 	%rd29, %r107, 4;
	add.s64 	%rd30, %rd3, %rd29;
	ld.global.u32 	%r90, [%rd30];
	add.s64 	%rd31, %rd2, %rd29;
	ld.global.u32 	%r91, [%rd31];
	add.s32 	%r92, %r91, %r90;
	add.s64 	%rd32, %rd1, %rd29;
	st.global.u32 	[%rd32], %r92;
	ld.global.u32 	%r93, [%rd30+4];
	ld.global.u32 	%r94, [%rd31+4];
	add.s32 	%r95, %r94, %r93;
	st.global.u32 	[%rd32+4], %r95;
	ld.global.u32 	%r96, [%rd30+8];
	ld.global.u32 	%r97, [%rd31+8];
	add.s32 	%r98, %r97, %r96;
	st.global.u32 	[%rd32+8], %r98;
	ld.global.u32 	%r99, [%rd30+12];
	ld.global.u32 	%r100, [%rd31+12];
	add.s32 	%r101, %r100, %r99;
	st.global.u32 	[%rd32+12], %r101;
	add.s32 	%r107, %r107, 4;
$L__BB0_10:
	setp.eq.s32 	%p8, %r10, 0;
	@%p8 bra 	$L__BB0_13;
	mul.wide.u32 	%rd33, %r107, 4;
	add.s64 	%rd39, %rd1, %rd33;
	add.s64 	%rd38, %rd2, %rd33;
	add.s64 	%rd37, %rd3, %rd33;
	neg.s32 	%r109, %r10;
$L__BB0_12:
	.pragma "nounroll";
	ld.global.u32 	%r102, [%rd37];
	ld.global.u32 	%r103, [%rd38];
	add.s32 	%r104, %r103, %r102;
	st.global.u32 	[%rd39], %r104;
	add.s64 	%rd39, %rd39, 4;
	add.s64 	%rd38, %rd38, 4;
	add.s64 	%rd37, %rd37, 4;
	add.s32 	%r109, %r109, 1;
	setp.ne.s32 	%p9, %r109, 0;
	@%p9 bra 	$L__BB0_12;
$L__BB0_13:
	ret;

}


// ===== COMPILED SASS (sm_100) =====

	.target	sm_100

	.elftype	@"ET_EXEC"


//--------------------- .note.nv.tkinfo           --------------------------
	.section	.note.nv.tkinfo,"",@"SHT_NOTE"
	.sectionflags	@"SHF_NOTE_NV_TKINFO"
	.tkinfo
        /*0018*/ 	.word	0x00000002
        /*0030*/ 	.string	""
        /*0030*/ 	.string	"ptxas"
        /*0030*/ 	.string	"Cuda compilation tools, release 13.0, V13.0.88"
        /*0030*/ 	.string	"Build cuda_13.0.r13.0/compiler.36424714_0"
        /*0030*/ 	.string	"-arch sm_100 -m 64 "



//--------------------- .note.nv.cuinfo           --------------------------
	.section	.note.nv.cuinfo,"",@"SHT_NOTE"
	.sectionflags	@"SHF_NOTE_NV_CUINFO"
        /*0018*/ 	.short	0x0002
        /*001a*/ 	.short	0x0064
        /*001c*/ 	.short	0x0082
	.zero		2


//--------------------- .nv.info                  --------------------------
	.section	.nv.info,"",@"SHT_CUDA_INFO"
	.align	4


	//----- nvinfo : EIATTR_REGCOUNT
	.align		4
        /*0000*/ 	.byte	0x04, 0x2f
        /*0002*/ 	.short	(.L_1 - .L_0)
	.align		4
.L_0:
        /*0004*/ 	.word	index@(_Z7addNumsPiS_S_i)
        /*0008*/ 	.word	0x00000014


	//----- nvinfo : EIATTR_FRAME_SIZE
	.align		4
.L_1:
        /*000c*/ 	.byte	0x04, 0x11
        /*000e*/ 	.short	(.L_3 - .L_2)
	.align		4
.L_2:
        /*0010*/ 	.word	index@(_Z7addNumsPiS_S_i)
        /*0014*/ 	.word	0x00000000


	//----- nvinfo : EIATTR_MIN_STACK_SIZE
	.align		4
.L_3:
        /*0018*/ 	.byte	0x04, 0x12
        /*001a*/ 	.short	(.L_5 - .L_4)
	.align		4
.L_4:
        /*001c*/ 	.word	index@(_Z7addNumsPiS_S_i)
        /*0020*/ 	.word	0x00000000
.L_5:


//--------------------- .nv.compat                --------------------------
	.section	.nv.compat,"",@"SHT_CUDA_COMPAT_INFO"
	.align	4
        /*0000*/ 	.byte	0x02, 0x09, 0x00, 0x00, 0x02, 0x02, 0x01, 0x00, 0x02, 0x05, 0x05, 0x00, 0x03, 0x07, 0x01, 0x01
        /*0010*/ 	.byte	0x02, 0x03, 0x00, 0x00, 0x02, 0x06, 0x01, 0x00, 0x04, 0x0b, 0x08, 0x00, 0x09, 0x00, 0x00, 0x00
        /*0020*/ 	.byte	0x00, 0x00, 0x00, 0x00


//--------------------- .nv.info._Z7addNumsPiS_S_i --------------------------
	.section	.nv.info._Z7addNumsPiS_S_i,"",@"SHT_CUDA_INFO"
	.sectionflags	@""
	.align	4


	//----- nvinfo : EIATTR_CUDA_API_VERSION
	.align		4
        /*0000*/ 	.byte	0x04, 0x37
        /*0002*/ 	.short	(.L_7 - .L_6)
.L_6:
        /*0004*/ 	.word	0x00000082


	//----- nvinfo : EIATTR_KPARAM_INFO
	.align		4
.L_7:
        /*0008*/ 	.byte	0x04, 0x17
        /*000a*/ 	.short	(.L_9 - .L_8)
.L_8:
        /*000c*/ 	.word	0x00000000
        /*0010*/ 	.short	0x0003
        /*0012*/ 	.short	0x0018
        /*0014*/ 	.byte	0x00, 0xf0, 0x11, 0x00


	//----- nvinfo : EIATTR_KPARAM_INFO
	.align		4
.L_9:
        /*0018*/ 	.byte	0x04, 0x17
        /*001a*/ 	.short	(.L_11 - .L_10)
.L_10:
        /*001c*/ 	.word	0x00000000
        /*0020*/ 	.short	0x0002
        /*0022*/ 	.short	0x0010
        /*0024*/ 	.byte	0x00, 0xf5, 0x21, 0x00


	//----- nvinfo : EIATTR_KPARAM_INFO
	.align		4
.L_11:
        /*0028*/ 	.byte	0x04, 0x17
        /*002a*/ 	.short	(.L_13 - .L_12)
.L_12:
        /*002c*/ 	.word	0x00000000
        /*0030*/ 	.short	0x0001
        /*0032*/ 	.short	0x0008
        /*0034*/ 	.byte	0x00, 0xf5, 0x21, 0x00


	//----- nvinfo : EIATTR_KPARAM_INFO
	.align		4
.L_13:
        /*0038*/ 	.byte	0x04, 0x17
        /*003a*/ 	.short	(.L_15 - .L_14)
.L_14:
        /*003c*/ 	.word	0x00000000
        /*0040*/ 	.short	0x0000
        /*0042*/ 	.short	0x0000
        /*0044*/ 	.byte	0x00, 0xf5, 0x21, 0x00


	//----- nvinfo : EIATTR_SPARSE_MMA_MASK
	.align		4
.L_15:
        /*0048*/ 	.byte	0x03, 0x50
        /*004a*/ 	.short	0x0000


	//----- nvinfo : EIATTR_MAXREG_COUNT
	.align		4
        /*004c*/ 	.byte	0x03, 0x1b
        /*004e*/ 	.short	0x00ff


	//----- nvinfo : EIATTR_MERCURY_ISA_VERSION
	.align		4
        /*0050*/ 	.byte	0x03, 0x5f
        /*0052*/ 	.short	0x0101


	//----- nvinfo : EIATTR_VRC_CTA_INIT_COUNT
	.align		4
        /*0054*/ 	.byte	0x02, 0x4a
	.zero		1
	.zero		1


	//----- nvinfo : EIATTR_EXIT_INSTR_OFFSETS
	.align		4
        /*0058*/ 	.byte	0x04, 0x1c
        /*005a*/ 	.short	(.L_17 - .L_16)


	//   ....[0]....
.L_16:
        /*005c*/ 	.word	0x00000030


	//   ....[1]....
        /*0060*/ 	.word	0x00000680


	//   ....[2]....
        /*0064*/ 	.word	0x00000940


	//   ....[3]....
        /*0068*/ 	.word	0x00000b00


	//   ....[4]....
        /*006c*/ 	.word	0x00000ce0


	//----- nvinfo : EIATTR_CBANK_PARAM_SIZE
	.align		4
.L_17:
        /*0070*/ 	.byte	0x03, 0x19
        /*0072*/ 	.short	0x001c


	//----- nvinfo : EIATTR_PARAM_CBANK
	.align		4
        /*0074*/ 	.byte	0x04, 0x0a
        /*0076*/ 	.short	(.L_19 - .L_18)
	.align		4
.L_18:
        /*0078*/ 	.word	index@(.nv.constant0._Z7addNumsPiS_S_i)
        /*007c*/ 	.short	0x0380
        /*007e*/ 	.short	0x001c


	//----- nvinfo : EIATTR_SW_WAR
	.align		4
.L_19:
        /*0080*/ 	.byte	0x04, 0x36
        /*0082*/ 	.short	(.L_21 - .L_20)
.L_20:
        /*0084*/ 	.word	0x00000008
.L_21:


//--------------------- .nv.callgraph             --------------------------
	.section	.nv.callgraph,"",@"SHT_CUDA_CALLGRAPH"
	.align	4
	.sectionentsize	8
	.align		4
        /*0000*/ 	.word	0x00000000
	.align		4
        /*0004*/ 	.word	0xffffffff
	.align		4
        /*0008*/ 	.word	0x00000000
	.align		4
        /*000c*/ 	.word	0xfffffffe
	.align		4
        /*0010*/ 	.word	0x00000000
	.align		4
        /*0014*/ 	.word	0xfffffffd
	.align		4
        /*0018*/ 	.word	0x00000000
	.align		4
        /*001c*/ 	.word	0xfffffffc


//--------------------- .text._Z7addNumsPiS_S_i   --------------------------
	.section	.text._Z7addNumsPiS_S_i,"ax",@progbits
	.align	128
        .global         _Z7addNumsPiS_S_i
        .type           _Z7addNumsPiS_S_i,@function
        .size           _Z7addNumsPiS_S_i,(.L_x_6 - _Z7addNumsPiS_S_i)
        .other          _Z7addNumsPiS_S_i,@"STO_CUDA_ENTRY STV_DEFAULT"
_Z7addNumsPiS_S_i:
.text._Z7addNumsPiS_S_i:
[----:B------:R-:W-:Y:S08]  /*0000*/  LDC R1, c[0x0][0x37c] ;  /* 0x0000df00ff017b82 */ /* 0x000ff00000000800 */
[----:B------:R-:W0:Y:S02]  /*0010*/  LDC R2, c[0x0][0x398] ;  /* 0x0000e600ff027b82 */ /* 0x000e240000000800 */
[----:B0-----:R-:W-:-:S13]  /*0020*/  ISETP.GE.AND P0, PT, R2, 0x1, PT ;  /* 0x000000010200780c */ /* 0x001fda0003f06270 */
[----:B------:R-:W-:Y:S05]  /*0030*/  @!P0 EXIT ;  /* 0x000000000000894d */ /* 0x000fea0003800000 */
[C---:B------:R-:W-:Y:S01]  /*0040*/  ISETP.GE.U32.AND P1, PT, R2.reuse, 0x10, PT ;  /* 0x000000100200780c */ /* 0x040fe20003f26070 */
[----:B------:R-:W0:Y:S01]  /*0050*/  LDCU.64 UR10, c[0x0][0x358] ;  /* 0x00006b00ff0a77ac */ /* 0x000e220008000a00 */
[----:B------:R-:W-:Y:S01]  /*0060*/  LOP3.LUT R12, R2, 0xf, RZ, 0xc0, !PT ;  /* 0x0000000f020c7812 */ /* 0x000fe200078ec0ff */
[----:B------:R-:W-:-:S03]  /*0070*/  IMAD.MOV.U32 R0, RZ, RZ, RZ ;  /* 0x000000ffff007224 */ /* 0x000fc600078e00ff */
[----:B------:R-:W-:-:S07]  /*0080*/  ISETP.NE.AND P0, PT, R12, RZ, PT ;  /* 0x000000ff0c00720c */ /* 0x000fce0003f05270 */
[----:B------:R-:W-:Y:S06]  /*0090*/  @!P1 BRA `(.L_x_0) ;  /* 0x0000000400789947 */ /* 0x000fec0003800000 */
[----:B------:R-:W1:Y:S01]  /*00a0*/  LDCU.128 UR12, c[0x0][0x380] ;  /* 0x00007000ff0c77ac */ /* 0x000e620008000c00 */
[----:B------:R-:W-:Y:S01]  /*00b0*/  LOP3.LUT R0, R2, 0x7ffffff0, RZ, 0xc0, !PT ;  /* 0x7ffffff002007812 */ /* 0x000fe200078ec0ff */
[----:B------:R-:W2:Y:S04]  /*00c0*/  LDCU.64 UR6, c[0x0][0x390] ;  /* 0x00007200ff0677ac */ /* 0x000ea80008000a00 */
[----:B------:R-:W-:Y:S01]  /*00d0*/  IMAD.MOV R3, RZ, RZ, -R0 ;  /* 0x000000ffff037224 */ /* 0x000fe200078e0a00 */
[----:B-1----:R-:W-:Y:S02]  /*00e0*/  UIADD3 UR8, UP0, UPT, UR14, 0x20, URZ ;  /* 0x000000200e087890 */ /* 0x002fe4000ff1e0ff */
[----:B------:R-:W-:Y:S02]  /*00f0*/  UIADD3 UR4, UP2, UPT, UR12, 0x20, URZ ;  /* 0x000000200c047890 */ /* 0x000fe4000ff5e0ff */
[----:B--2---:R-:W-:-:S02]  /*0100*/  UIADD3 UR6, UP1, UPT, UR6, 0x20, URZ ;  /* 0x0000002006067890 */ /* 0x004fc4000ff3e0ff */
[----:B------:R-:W-:Y:S01]  /*0110*/  UIADD3.X UR9, UPT, UPT, URZ, UR15, URZ, UP0, !UPT ;  /* 0x0000000fff097290 */ /* 0x000fe200087fe4ff */
[----:B------:R-:W-:Y:S01]  /*0120*/  MOV R16, UR8 ;  /* 0x0000000800107c02 */ /* 0x000fe20008000f00 */
[----:B------:R-:W-:Y:S01]  /*0130*/  UIADD3.X UR5, UPT, UPT, URZ, UR13, URZ, UP2, !UPT ;  /* 0x0000000dff057290 */ /* 0x000fe200097fe4ff */
[----:B------:R-:W-:Y:S01]  /*0140*/  IMAD.U32 R10, RZ, RZ, UR4 ;  /* 0x00000004ff0a7e24 */ /* 0x000fe2000f8e00ff */
[----:B------:R-:W-:Y:S01]  /*0150*/  UIADD3.X UR7, UPT, UPT, URZ, UR7, URZ, UP1, !UPT ;  /* 0x00000007ff077290 */ /* 0x000fe20008ffe4ff */
[----:B------:R-:W-:Y:S01]  /*0160*/  IMAD.U32 R11, RZ, RZ, UR6 ;  /* 0x00000006ff0b7e24 */ /* 0x000fe2000f8e00ff */
[----:B------:R-:W-:Y:S02]  /*0170*/  MOV R5, UR9 ;  /* 0x0000000900057c02 */ /* 0x000fe40008000f00 */
[----:B------:R-:W-:Y:S02]  /*0180*/  IMAD.U32 R13, RZ, RZ, UR5 ;  /* 0x00000005ff0d7e24 */ /* 0x000fe4000f8e00ff */
[----:B------:R-:W-:-:S07]  /*0190*/  IMAD.U32 R14, RZ, RZ, UR7 ;  /* 0x00000007ff0e7e24 */ /* 0x000fce000f8e00ff */
.L_x_1:
[----:B------:R-:W-:Y:S01]  /*01a0*/  MOV R4, R16 ;  /* 0x0000001000047202 */ /* 0x000fe20000000f00 */
[----:B------:R-:W-:Y:S02]  /*01b0*/  IMAD.MOV.U32 R6, RZ, RZ, R11 ;  /* 0x000000ffff067224 */ /* 0x000fe400078e000b */
[----:B------:R-:W-:Y:S02]  /*01c0*/  IMAD.MOV.U32 R7, RZ, RZ, R14 ;  /* 0x000000ffff077224 */ /* 0x000fe400078e000e */
[----:B0-2---:R-:W2:Y:S04]  /*01d0*/  LDG.E R8, desc[UR10][R4.64+-0x20] ;  /* 0xffffe00a04087981 */ /* 0x005ea8000c1e1900 */
[----:B------:R-:W2:Y:S02]  /*01e0*/  LDG.E R9, desc[UR10][R6.64+-0x20] ;  /* 0xffffe00a06097981 */ /* 0x000ea4000c1e1900 */
[----:B--2---:R-:W-:Y:S01]  /*01f0*/  IADD3 R11, PT, PT, R8, R9, RZ ;  /* 0x00000009080b7210 */ /* 0x004fe20007ffe0ff */
[----:B------:R-:W-:-:S02]  /*0200*/  IMAD.MOV.U32 R8, RZ, RZ, R10 ;  /* 0x000000ffff087224 */ /* 0x000fc400078e000a */
[----:B------:R-:W-:-:S05]  /*0210*/  IMAD.MOV.U32 R9, RZ, RZ, R13 ;  /* 0x000000ffff097224 */ /* 0x000fca00078e000d */
[----:B------:R0:W-:Y:S04]  /*0220*/  STG.E desc[UR10][R8.64+-0x20], R11 ;  /* 0xffffe00b08007986 */ /* 0x0001e8000c10190a */
[----:B------:R-:W2:Y:S04]  /*0230*/  LDG.E R10, desc[UR10][R4.64+-0x1c] ;  /* 0xffffe40a040a7981 */ /* 0x000ea8000c1e1900 */
[----:B------:R-:W2:Y:S02]  /*0240*/  LDG.E R13, desc[UR10][R6.64+-0x1c] ;  /* 0xffffe40a060d7981 */ /* 0x000ea4000c1e1900 */
[----:B--2---:R-:W-:-:S05]  /*0250*/  IADD3 R13, PT, PT, R10, R13, RZ ;  /* 0x0000000d0a0d7210 */ /* 0x004fca0007ffe0ff */
[----:B------:R1:W-:Y:S04]  /*0260*/  STG.E desc[UR10][R8.64+-0x1c], R13 ;  /* 0xffffe40d08007986 */ /* 0x0003e8000c10190a */
[----:B------:R-:W2:Y:S04]  /*0270*/  LDG.E R10, desc[UR10][R4.64+-0x18] ;  /* 0xffffe80a040a7981 */ /* 0x000ea8000c1e1900 */
[----:B------:R-:W2:Y:S02]  /*0280*/  LDG.E R15, desc[UR10][R6.64+-0x18] ;  /* 0xffffe80a060f7981 */ /* 0x000ea4000c1e1900 */
[----:B--2---:R-:W-:-:S05]  /*0290*/  IMAD.IADD R15, R10, 0x1, R15 ;  /* 0x000000010a0f7824 */ /* 0x004fca00078e020f */
[----:B------:R2:W-:Y:S04]  /*02a0*/  STG.E desc[UR10][R8.64+-0x18], R15 ;  /* 0xffffe80f08007986 */ /* 0x0005e8000c10190a */
[----:B------:R-:W3:Y:S04]  /*02b0*/  LDG.E R10, desc[UR10][R4.64+-0x14] ;  /* 0xffffec0a040a7981 */ /* 0x000ee8000c1e1900 */
[----:B------:R-:W3:Y:S02]  /*02c0*/  LDG.E R17, desc[UR10][R6.64+-0x14] ;  /* 0xffffec0a06117981 */ /* 0x000ee4000c1e1900 */
[----:B---3--:R-:W-:-:S05]  /*02d0*/  IMAD.IADD R17, R10, 0x1, R17 ;  /* 0x000000010a117824 */ /* 0x008fca00078e0211 */
[----:B------:R3:W-:Y:S04]  /*02e0*/  STG.E desc[UR10][R8.64+-0x14], R17 ;  /* 0xffffec1108007986 */ /* 0x0007e8000c10190a */
[----:B------:R-:W4:Y:S04]  /*02f0*/  LDG.E R10, desc[UR10][R4.64+-0x10] ;  /* 0xfffff00a040a7981 */ /* 0x000f28000c1e1900 */
[----:B0-----:R-:W4:Y:S02]  /*0300*/  LDG.E R11, desc[UR10][R6.64+-0x10] ;  /* 0xfffff00a060b7981 */ /* 0x001f24000c1e1900 */
[----:B----4-:R-:W-:-:S05]  /*0310*/  IADD3 R11, PT, PT, R10, R11, RZ ;  /* 0x0000000b0a0b7210 */ /* 0x010fca0007ffe0ff */
[----:B------:R0:W-:Y:S04]  /*0320*/  STG.E desc[UR10][R8.64+-0x10], R11 ;  /* 0xfffff00b08007986 */ /* 0x0001e8000c10190a */
[----:B------:R-:W4:Y:S04]  /*0330*/  LDG.E R10, desc[UR10][R4.64+-0xc] ;  /* 0xfffff40a040a7981 */ /* 0x000f28000c1e1900 */
[----:B-1----:R-:W4:Y:S02]  /*0340*/  LDG.E R13, desc[UR10][R6.64+-0xc] ;  /* 0xfffff40a060d7981 */ /* 0x002f24000c1e1900 */
[----:B----4-:R-:W-:-:S05]  /*0350*/  IMAD.IADD R13, R10, 0x1, R13 ;  /* 0x000000010a0d7824 */ /* 0x010fca00078e020d */
[----:B------:R1:W-:Y:S04]  /*0360*/  STG.E desc[UR10][R8.64+-0xc], R13 ;  /* 0xfffff40d08007986 */ /* 0x0003e8000c10190a */
[----:B------:R-:W4:Y:S04]  /*0370*/  LDG.E R10, desc[UR10][R4.64+-0x8] ;  /* 0xfffff80a040a7981 */ /* 0x000f28000c1e1900 */
[----:B--2---:R-:W4:Y:S02]  /*0380*/  LDG.E R15, desc[UR10][R6.64+-0x8] ;  /* 0xfffff80a060f7981 */ /* 0x004f24000c1e1900 */
[----:B----4-:R-:W-:-:S05]  /*0390*/  IMAD.IADD R15, R10, 0x1, R15 ;  /* 0x000000010a0f7824 */ /* 0x010fca00078e020f */
[----:B------:R2:W-:Y:S04]  /*03a0*/  STG.E desc[UR10][R8.64+-0x8], R15 ;  /* 0xfffff80f08007986 */ /* 0x0005e8000c10190a */
[----:B------:R-:W4:Y:S04]  /*03b0*/  LDG.E R10, desc[UR10][R4.64+-0x4] ;  /* 0xfffffc0a040a7981 */ /* 0x000f28000c1e1900 */
[----:B---3--:R-:W4:Y:S02]  /*03c0*/  LDG.E R17, desc[UR10][R6.64+-0x4] ;  /* 0xfffffc0a06117981 */ /* 0x008f24000c1e1900 */
[----:B----4-:R-:W-:-:S05]  /*03d0*/  IADD3 R17, PT, PT, R10, R17, RZ ;  /* 0x000000110a117210 */ /* 0x010fca0007ffe0ff */
[----:B------:R3:W-:Y:S04]  /*03e0*/  STG.E desc[UR10][R8.64+-0x4], R17 ;  /* 0xfffffc1108007986 */ /* 0x0007e8000c10190a */
[----:B------:R-:W4:Y:S04]  /*03f0*/  LDG.E R10, desc[UR10][R4.64] ;  /* 0x0000000a040a7981 */ /* 0x000f28000c1e1900 */
[----:B0-----:R-:W4:Y:S02]  /*0400*/  LDG.E R11, desc[UR10][R6.64] ;  /* 0x0000000a060b7981 */ /* 0x001f24000c1e1900 */
[----:B----4-:R-:W-:-:S05]  /*0410*/  IMAD.IADD R11, R10, 0x1, R11 ;  /* 0x000000010a0b7824 */ /* 0x010fca00078e020b */
[----:B------:R0:W-:Y:S04]  /*0420*/  STG.E desc[UR10][R8.64], R11 ;  /* 0x0000000b08007986 */ /* 0x0001e8000c10190a */
[----:B------:R-:W4:Y:S04]  /*0430*/  LDG.E R10, desc[UR10][R4.64+0x4] ;  /* 0x0000040a040a7981 */ /* 0x000f28000c1e1900 */
[----:B-1----:R-:W4:Y:S02]  /*0440*/  LDG.E R13, desc[UR10][R6.64+0x4] ;  /* 0x0000040a060d7981 */ /* 0x002f24000c1e1900 */
[----:B----4-:R-:W-:-:S05]  /*0450*/  IMAD.IADD R13, R10, 0x1, R13 ;  /* 0x000000010a0d7824 */ /* 0x010fca00078e020d */
[----:B------:R1:W-:Y:S04]  /*0460*/  STG.E desc[UR10][R8.64+0x4], R13 ;  /* 0x0000040d08007986 */ /* 0x0003e8000c10190a */
[----:B------:R-:W4:Y:S04]  /*0470*/  LDG.E R10, desc[UR10][R4.64+0x8] ;  /* 0x0000080a040a7981 */ /* 0x000f28000c1e1900 */
[----:B--2---:R-:W4:Y:S02]  /*0480*/  LDG.E R15, desc[UR10][R6.64+0x8] ;  /* 0x0000080a060f7981 */ /* 0x004f24000c1e1900 */
[----:B----4-:R-:W-:-:S05]  /*0490*/  IADD3 R15, PT, PT, R10, R15, RZ ;  /* 0x0000000f0a0f7210 */ /* 0x010fca0007ffe0ff */
[----:B------:R2:W-:Y:S04]  /*04a0*/  STG.E desc[UR10][R8.64+0x8], R15 ;  /* 0x0000080f08007986 */ /* 0x0005e8000c10190a */
[----:B------:R-:W4:Y:S04]  /*04b0*/  LDG.E R10, desc[UR10][R4.64+0xc] ;  /* 0x00000c0a040a7981 */ /* 0x000f28000c1e1900 */
[----:B---3--:R-:W4:Y:S02]  /*04c0*/  LDG.E R17, desc[UR10][R6.64+0xc] ;  /* 0x00000c0a06117981 */ /* 0x008f24000c1e1900 */
[----:B----4-:R-:W-:-:S05]  /*04d0*/  IMAD.IADD R17, R10, 0x1, R17 ;  /* 0x000000010a117824 */ /* 0x010fca00078e0211 */
        /* <DEDUP_REMOVED lines=10> */
[----:B--2---:R-:W4:Y:S01]  /*0580*/  LDG.E R15, desc[UR10][R6.64+0x18] ;  /* 0x0000180a060f7981 */ /* 0x004f22000c1e1900 */
[----:B------:R-:W-:Y:S02]  /*0590*/  IADD3 R3, PT, PT, R3, 0x10, RZ ;  /* 0x0000001003037810 */ /* 0x000fe40007ffe0ff */
[----:B----4-:R-:W-:-:S05]  /*05a0*/  IADD3 R15, PT, PT, R10, R15, RZ ;  /* 0x0000000f0a0f7210 */ /* 0x010fca0007ffe0ff */
[----:B------:R2:W-:Y:S04]  /*05b0*/  STG.E desc[UR10][R8.64+0x18], R15 ;  /* 0x0000180f08007986 */ /* 0x0005e8000c10190a */
[----:B------:R4:W5:Y:S04]  /*05c0*/  LDG.E R10, desc[UR10][R4.64+0x1c] ;  /* 0x00001c0a040a7981 */ /* 0x000968000c1e1900 */
[----:B---3--:R-:W5:Y:S01]  /*05d0*/  LDG.E R17, desc[UR10][R6.64+0x1c] ;  /* 0x00001c0a06117981 */ /* 0x008f62000c1e1900 */
[----:B------:R-:W-:Y:S02]  /*05e0*/  ISETP.NE.AND P1, PT, R3, RZ, PT ;  /* 0x000000ff0300720c */ /* 0x000fe40003f25270 */
[----:B------:R-:W-:-:S02]  /*05f0*/  IADD3 R16, P2, PT, R4, 0x40, RZ ;  /* 0x0000004004107810 */ /* 0x000fc40007f5e0ff */
[----:B0-----:R-:W-:-:S03]  /*0600*/  IADD3 R11, P3, PT, R6, 0x40, RZ ;  /* 0x00000040060b7810 */ /* 0x001fc60007f7e0ff */
[----:B----4-:R-:W-:Y:S01]  /*0610*/  IMAD.X R5, RZ, RZ, R5, P2 ;  /* 0x000000ffff057224 */ /* 0x010fe200010e0605 */
[----:B------:R-:W-:Y:S01]  /*0620*/  IADD3.X R14, PT, PT, RZ, R7, RZ, P3, !PT ;  /* 0x00000007ff0e7210 */ /* 0x000fe20001ffe4ff */
[----:B-----5:R-:W-:Y:S01]  /*0630*/  IMAD.IADD R17, R10, 0x1, R17 ;  /* 0x000000010a117824 */ /* 0x020fe200078e0211 */
[----:B------:R-:W-:-:S04]  /*0640*/  IADD3 R10, P4, PT, R8, 0x40, RZ ;  /* 0x00000040080a7810 */ /* 0x000fc80007f9e0ff */
[----:B------:R2:W-:Y:S01]  /*0650*/  STG.E desc[UR10][R8.64+0x1c], R17 ;  /* 0x00001c1108007986 */ /* 0x0005e2000c10190a */
[----:B-1----:R-:W-:Y:S01]  /*0660*/  IMAD.X R13, RZ, RZ, R9, P4 ;  /* 0x000000ffff0d7224 */ /* 0x002fe200020e0609 */
[----:B------:R-:W-:Y:S07]  /*0670*/  @P1 BRA `(.L_x_1) ;  /* 0xfffffff800c81947 */ /* 0x000fee000383ffff */
.L_x_0:
[----:B0-----:R-:W-:Y:S05]  /*0680*/  @!P0 EXIT ;  /* 0x000000000000894d */ /* 0x001fea0003800000 */
[----:B------:R-:W-:Y:S02]  /*0690*/  ISETP.GE.U32.AND P0, PT, R12, 0x8, PT ;  /* 0x000000080c00780c */ /* 0x000fe40003f06070 */
[----:B------:R-:W-:-:S04]  /*06a0*/  LOP3.LUT R14, R2, 0x7, RZ, 0xc0, !PT ;  /* 0x00000007020e7812 */ /* 0x000fc800078ec0ff */
[----:B------:R-:W-:-:S07]  /*06b0*/  ISETP.NE.AND P1, PT, R14, RZ, PT ;  /* 0x000000ff0e00720c */ /* 0x000fce0003f25270 */
[----:B------:R-:W-:Y:S06]  /*06c0*/  @!P0 BRA `(.L_x_2) ;  /* 0x00000000009c8947 */ /* 0x000fec0003800000 */
[----:B------:R-:W0:Y:S08]  /*06d0*/  LDC.64 R4, c[0x0][0x388] ;  /* 0x0000e200ff047b82 */ /* 0x000e300000000a00 */
[----:B------:R-:W1:Y:S08]  /*06e0*/  LDC.64 R6, c[0x0][0x390] ;  /* 0x0000e400ff067b82 */ /* 0x000e700000000a00 */
[----:B--2---:R-:W2:Y:S01]  /*06f0*/  LDC.64 R8, c[0x0][0x380] ;  /* 0x0000e000ff087b82 */ /* 0x004ea20000000a00 */
[----:B0-----:R-:W-:-:S05]  /*0700*/  IMAD.WIDE.U32 R4, R0, 0x4, R4 ;  /* 0x0000000400047825 */ /* 0x001fca00078e0004 */
[----:B------:R-:W3:Y:S01]  /*0710*/  LDG.E R3, desc[UR10][R4.64] ;  /* 0x0000000a04037981 */ /* 0x000ee2000c1e1900 */
[----:B-1----:R-:W-:-:S05]  /*0720*/  IMAD.WIDE.U32 R6, R0, 0x4, R6 ;  /* 0x0000000400067825 */ /* 0x002fca00078e0006 */
[----:B------:R-:W3:Y:S01]  /*0730*/  LDG.E R10, desc[UR10][R6.64] ;  /* 0x0000000a060a7981 */ /* 0x000ee2000c1e1900 */
[----:B--2---:R-:W-:Y:S01]  /*0740*/  IMAD.WIDE.U32 R8, R0, 0x4, R8 ;  /* 0x0000000400087825 */ /* 0x004fe200078e0008 */
[----:B---3--:R-:W-:-:S05]  /*0750*/  IADD3 R3, PT, PT, R3, R10, RZ ;  /* 0x0000000a03037210 */ /* 0x008fca0007ffe0ff */
[----:B------:R0:W-:Y:S04]  /*0760*/  STG.E desc[UR10][R8.64], R3 ;  /* 0x0000000308007986 */ /* 0x0001e8000c10190a */
[----:B------:R-:W2:Y:S04]  /*0770*/  LDG.E R10, desc[UR10][R4.64+0x4] ;  /* 0x0000040a040a7981 */ /* 0x000ea8000c1e1900 */
[----:B------:R-:W2:Y:S02]  /*0780*/  LDG.E R11, desc[UR10][R6.64+0x4] ;  /* 0x0000040a060b7981 */ /* 0x000ea4000c1e1900 */
[----:B--2---:R-:W-:-:S05]  /*0790*/  IMAD.IADD R11, R10, 0x1, R11 ;  /* 0x000000010a0b7824 */ /* 0x004fca00078e020b */
[----:B------:R1:W-:Y:S04]  /*07a0*/  STG.E desc[UR10][R8.64+0x4], R11 ;  /* 0x0000040b08007986 */ /* 0x0003e8000c10190a */
[----:B------:R-:W2:Y:S04]  /*07b0*/  LDG.E R10, desc[UR10][R4.64+0x8] ;  /* 0x0000080a040a7981 */ /* 0x000ea8000c1e1900 */
[----:B------:R-:W2:Y:S02]  /*07c0*/  LDG.E R13, desc[UR10][R6.64+0x8] ;  /* 0x0000080a060d7981 */ /* 0x000ea4000c1e1900 */
[----:B--2---:R-:W-:-:S05]  /*07d0*/  IADD3 R13, PT, PT, R10, R13, RZ ;  /* 0x0000000d0a0d7210 */ /* 0x004fca0007ffe0ff */
[----:B------:R2:W-:Y:S04]  /*07e0*/  STG.E desc[UR10][R8.64+0x8], R13 ;  /* 0x0000080d08007986 */ /* 0x0005e8000c10190a */
[----:B------:R-:W3:Y:S04]  /*07f0*/  LDG.E R10, desc[UR10][R4.64+0xc] ;  /* 0x00000c0a040a7981 */ /* 0x000ee8000c1e1900 */
[----:B------:R-:W3:Y:S02]  /*0800*/  LDG.E R15, desc[UR10][R6.64+0xc] ;  /* 0x00000c0a060f7981 */ /* 0x000ee4000c1e1900 */
[----:B---3--:R-:W-:-:S05]  /*0810*/  IMAD.IADD R15, R10, 0x1, R15 ;  /* 0x000000010a0f7824 */ /* 0x008fca00078e020f */
[----:B------:R3:W-:Y:S04]  /*0820*/  STG.E desc[UR10][R8.64+0xc], R15 ;  /* 0x00000c0f08007986 */ /* 0x0007e8000c10190a */
[----:B0-----:R-:W4:Y:S04]  /*0830*/  LDG.E R3, desc[UR10][R4.64+0x10] ;  /* 0x0000100a04037981 */ /* 0x001f28000c1e1900 */
[----:B------:R-:W4:Y:S02]  /*0840*/  LDG.E R10, desc[UR10][R6.64+0x10] ;  /* 0x0000100a060a7981 */ /* 0x000f24000c1e1900 */
        /* <DEDUP_REMOVED lines=10> */
[----:B------:R-:W2:Y:S04]  /*08f0*/  LDG.E R10, desc[UR10][R4.64+0x1c] ;  /* 0x00001c0a040a7981 */ /* 0x000ea8000c1e1900 */
[----:B---3--:R-:W2:Y:S01]  /*0900*/  LDG.E R15, desc[UR10][R6.64+0x1c] ;  /* 0x00001c0a060f7981 */ /* 0x008ea2000c1e1900 */
[----:B------:R-:W-:Y:S01]  /*0910*/  IADD3 R0, PT, PT, R0, 0x8, RZ ;  /* 0x0000000800007810 */ /* 0x000fe20007ffe0ff */
[----:B--2---:R-:W-:-:S05]  /*0920*/  IMAD.IADD R15, R10, 0x1, R15 ;  /* 0x000000010a0f7824 */ /* 0x004fca00078e020f */
[----:B------:R0:W-:Y:S02]  /*0930*/  STG.E desc[UR10][R8.64+0x1c], R15 ;  /* 0x00001c0f08007986 */ /* 0x0001e4000c10190a */
.L_x_2:
[----:B------:R-:W-:Y:S05]  /*0940*/  @!P1 EXIT ;  /* 0x000000000000994d */ /* 0x000fea0003800000 */
[----:B------:R-:W-:Y:S02]  /*0950*/  ISETP.GE.U32.AND P0, PT, R14, 0x4, PT ;  /* 0x000000040e00780c */ /* 0x000fe40003f06070 */
[----:B------:R-:W-:-:S04]  /*0960*/  LOP3.LUT R2, R2, 0x3, RZ, 0xc0, !PT ;  /* 0x0000000302027812 */ /* 0x000fc800078ec0ff */
[----:B------:R-:W-:-:S07]  /*0970*/  ISETP.NE.AND P1, PT, R2, RZ, PT ;  /* 0x000000ff0200720c */ /* 0x000fce0003f25270 */
[----:B------:R-:W-:Y:S06]  /*0980*/  @!P0 BRA `(.L_x_3) ;  /* 0x00000000005c8947 */ /* 0x000fec0003800000 */
[----:B------:R-:W1:Y:S08]  /*0990*/  LDC.64 R4, c[0x0][0x388] ;  /* 0x0000e200ff047b82 */ /* 0x000e700000000a00 */
[----:B------:R-:W3:Y:S08]  /*09a0*/  LDC.64 R6, c[0x0][0x390] ;  /* 0x0000e400ff067b82 */ /* 0x000ef00000000a00 */
[----:B0-2---:R-:W0:Y:S01]  /*09b0*/  LDC.64 R8, c[0x0][0x380] ;  /* 0x0000e000ff087b82 */ /* 0x005e220000000a00 */
[----:B-1----:R-:W-:-:S05]  /*09c0*/  IMAD.WIDE.U32 R4, R0, 0x4, R4 ;  /* 0x0000000400047825 */ /* 0x002fca00078e0004 */
[----:B------:R-:W2:Y:S01]  /*09d0*/  LDG.E R3, desc[UR10][R4.64] ;  /* 0x0000000a04037981 */ /* 0x000ea2000c1e1900 */
[----:B---3--:R-:W-:-:S05]  /*09e0*/  IMAD.WIDE.U32 R6, R0, 0x4, R6 ;  /* 0x0000000400067825 */ /* 0x008fca00078e0006 */
[----:B------:R-:W2:Y:S01]  /*09f0*/  LDG.E R10, desc[UR10][R6.64] ;  /* 0x0000000a060a7981 */ /* 0x000ea2000c1e1900 */
[----:B0-----:R-:W-:-:S04]  /*0a00*/  IMAD.WIDE.U32 R8, R0, 0x4, R8 ;  /* 0x0000000400087825 */ /* 0x001fc800078e0008 */
[----:B--2---:R-:W-:-:S05]  /*0a10*/  IMAD.IADD R3, R3, 0x1, R10 ;  /* 0x0000000103037824 */ /* 0x004fca00078e020a */
        /* <DEDUP_REMOVED lines=9> */
[----:B------:R-:W2:Y:S04]  /*0ab0*/  LDG.E R10, desc[UR10][R4.64+0xc] ;  /* 0x00000c0a040a7981 */ /* 0x000ea8000c1e1900 */
[----:B------:R-:W2:Y:S01]  /*0ac0*/  LDG.E R15, desc[UR10][R6.64+0xc] ;  /* 0x00000c0a060f7981 */ /* 0x000ea2000c1e1900 */
[----:B------:R-:W-:Y:S01]  /*0ad0*/  VIADD R0, R0, 0x4 ;  /* 0x0000000400007836 */ /* 0x000fe20000000000 */
[----:B--2---:R-:W-:-:S05]  /*0ae0*/  IADD3 R15, PT, PT, R10, R15, RZ ;  /* 0x0000000f0a0f7210 */ /* 0x004fca0007ffe0ff */
[----:B------:R1:W-:Y:S02]  /*0af0*/  STG.E desc[UR10][R8.64+0xc], R15 ;  /* 0x00000c0f08007986 */ /* 0x0003e4000c10190a */
.L_x_3:
[----:B------:R-:W-:Y:S05]  /*0b00*/  @!P1 EXIT ;  /* 0x000000000000994d */ /* 0x000fea0003800000 */
[----:B------:R-:W3:Y:S08]  /*0b10*/  LDC.64 R4, c[0x0][0x380] ;  /* 0x0000e000ff047b82 */ /* 0x000ef00000000a00 */
[----:B------:R-:W4:Y:S08]  /*0b20*/  LDC.64 R6, c[0x0][0x390] ;  /* 0x0000e400ff067b82 */ /* 0x000f300000000a00 */
[----:B012---:R-:W0:Y:S01]  /*0b30*/  LDC.64 R8, c[0x0][0x388] ;  /* 0x0000e200ff087b82 */ /* 0x007e220000000a00 */
[----:B---3--:R-:W-:-:S04]  /*0b40*/  IMAD.WIDE.U32 R4, R0, 0x4, R4 ;  /* 0x0000000400047825 */ /* 0x008fc800078e0004 */
[----:B------:R-:W-:Y:S01]  /*0b50*/  IMAD.MOV.U32 R13, RZ, RZ, R5 ;  /* 0x000000ffff0d7224 */ /* 0x000fe200078e0005 */
[----:B------:R-:W-:Y:S01]  /*0b60*/  MOV R10, R4 ;  /* 0x00000004000a7202 */ /* 0x000fe20000000f00 */
[----:B----4-:R-:W-:-:S05]  /*0b70*/  IMAD.WIDE.U32 R6, R0, 0x4, R6 ;  /* 0x0000000400067825 */ /* 0x010fca00078e0006 */
[----:B------:R-:W-:Y:S01]  /*0b80*/  MOV R11, R7 ;  /* 0x00000007000b7202 */ /* 0x000fe20000000f00 */
[----:B0-----:R-:W-:-:S04]  /*0b90*/  IMAD.WIDE.U32 R8, R0, 0x4, R8 ;  /* 0x0000000400087825 */ /* 0x001fc800078e0008 */
[----:B------:R-:W-:-:S07]  /*0ba0*/  IMAD.MOV R0, RZ, RZ, -R2 ;  /* 0x000000ffff007224 */ /* 0x000fce00078e0a02 */
.L_x_4:
[----:B0-----:R-:W-:Y:S01]  /*0bb0*/  MOV R2, R8 ;  /* 0x0000000800027202 */ /* 0x001fe20000000f00 */
[----:B------:R-:W-:Y:S01]  /*0bc0*/  IMAD.MOV.U32 R5, RZ, RZ, R11 ;  /* 0x000000ffff057224 */ /* 0x000fe200078e000b */
[----:B------:R-:W-:Y:S01]  /*0bd0*/  MOV R4, R6 ;  /* 0x0000000600047202 */ /* 0x000fe20000000f00 */
[----:B------:R-:W-:-:S04]  /*0be0*/  IMAD.MOV.U32 R3, RZ, RZ, R9 ;  /* 0x000000ffff037224 */ /* 0x000fc800078e0009 */
[----:B------:R-:W2:Y:S04]  /*0bf0*/  LDG.E R5, desc[UR10][R4.64] ;  /* 0x0000000a04057981 */ /* 0x000ea8000c1e1900 */
[----:B------:R0:W2:Y:S01]  /*0c00*/  LDG.E R2, desc[UR10][R2.64] ;  /* 0x0000000a02027981 */ /* 0x0000a2000c1e1900 */
[----:B------:R-:W-:-:S05]  /*0c10*/  VIADD R0, R0, 0x1 ;  /* 0x0000000100007836 */ /* 0x000fca0000000000 */
[----:B------:R-:W-:Y:S02]  /*0c20*/  ISETP.NE.AND P0, PT, R0, RZ, PT ;  /* 0x000000ff0000720c */ /* 0x000fe40003f05270 */
[----:B0-----:R-:W-:Y:S02]  /*0c30*/  MOV R3, R13 ;  /* 0x0000000d00037202 */ /* 0x001fe40000000f00 */
[----:B------:R-:W-:Y:S02]  /*0c40*/  IADD3 R6, P2, PT, R6, 0x4, RZ ;  /* 0x0000000406067810 */ /* 0x000fe40007f5e0ff */
[----:B------:R-:W-:-:S03]  /*0c50*/  IADD3 R8, P3, PT, R8, 0x4, RZ ;  /* 0x0000000408087810 */ /* 0x000fc60007f7e0ff */
[----:B------:R-:W-:Y:S01]  /*0c60*/  IMAD.X R11, RZ, RZ, R11, P2 ;  /* 0x000000ffff0b7224 */ /* 0x000fe200010e060b */
[----:B------:R-:W-:Y:S02]  /*0c70*/  IADD3.X R9, PT, PT, RZ, R9, RZ, P3, !PT ;  /* 0x00000009ff097210 */ /* 0x000fe40001ffe4ff */
[----:B--2---:R-:W-:Y:S01]  /*0c80*/  IADD3 R7, PT, PT, R2, R5, RZ ;  /* 0x0000000502077210 */ /* 0x004fe20007ffe0ff */
[----:B------:R-:W-:Y:S01]  /*0c90*/  IMAD.MOV.U32 R2, RZ, RZ, R10 ;  /* 0x000000ffff027224 */ /* 0x000fe200078e000a */
[----:B------:R-:W-:-:S04]  /*0ca0*/  IADD3 R10, P1, PT, R10, 0x4, RZ ;  /* 0x000000040a0a7810 */ /* 0x000fc80007f3e0ff */
[----:B------:R0:W-:Y:S01]  /*0cb0*/  STG.E desc[UR10][R2.64], R7 ;  /* 0x0000000702007986 */ /* 0x0001e2000c10190a */
[----:B------:R-:W-:Y:S01]  /*0cc0*/  IADD3.X R13, PT, PT, RZ, R13, RZ, P1, !PT ;  /* 0x0000000dff0d7210 */ /* 0x000fe20000ffe4ff */
[----:B------:R-:W-:Y:S07]  /*0cd0*/  @P0 BRA `(.L_x_4) ;  /* 0xfffffffc00b40947 */ /* 0x000fee000383ffff */
[----:B------:R-:W-:Y:S05]  /*0ce0*/  EXIT ;  /* 0x000000000000794d */ /* 0x000fea0003800000 */
.L_x_5:
[----:B------:R-:W-:-:S00]  /*0cf0*/  BRA `(.L_x_5) ;  /* 0xfffffffc00fc7947 */ /* 0x000fc0000383ffff */
[----:B------:R-:W-:-:S00]  /*0d00*/  NOP ;  /* 0x0000000000007918 */ /* 0x000fc00000000000 */
[----:B------:R-:W-:-:S00]  /*0d10*/  NOP ;  /* 0x0000000000007918 */ /* 0x000fc00000000000 */
[----:B------:R-:W-:-:S00]  /*0d20*/  NOP ;  /* 0x0000000000007918 */ /* 0x000fc00000000000 */
[----:B------:R-:W-:-:S00]  /*0d30*/  NOP ;  /* 0x0000000000007918 */ /* 0x000fc00000000000 */
[----:B------:R-:W-:-:S00]  /*0d40*/  NOP ;  /* 0x0000000000007918 */ /* 0x000fc00000000000 */
[----:B------:R-:W-:-:S00]  /*0d50*/  NOP ;  /* 0x0000000000007918 */ /* 0x000fc00000000000 */
[----:B------:R-:W-:-:S00]  /*0d60*/  NOP ;  /* 0x0000000000007918 */ /* 0x000fc00000000000 */
[----:B------:R-:W-:-:S00]  /*0d70*/  NOP ;  /* 0x0000000000007918 */ /* 0x000fc00000000000 */
.L_x_6:


//--------------------- .nv.shared.reserved.0     --------------------------
	.section	.nv.shared.reserved.0,"aw",@nobits
	.weak		__nv_reservedSMEM_offset_0_alias
	.size		__nv_reservedSMEM_offset_0_alias, 0, 64
	.other		__nv_reservedSMEM_offset_0_alias,@"STO_CUDA_RESERVED_SHARED STV_DEFAULT"
__nv_reservedSMEM_offset_0_alias:
	.zero		0
	.zero		64


//--------------------- .nv.constant0._Z7addNumsPiS_S_i --------------------------
	.section	.nv.constant0._Z7addNumsPiS_S_i,"a",@progbits
	.sectionflags	@""
	.align	4
.nv.constant0._Z7addNumsPiS_S_i:
	.zero		924


//--------------------- SYMBOLS --------------------------

	.type		.nv.reservedSmem.offset0,@object
	.size		.nv.reservedSmem.offset0,0x4
